//
// Generated by NVIDIA NVVM Compiler
//
// Compiler Build ID: CL-36424714
// Cuda compilation tools, release 13.0, V13.0.88
// Based on NVVM 20.0.0
//

.version 9.0
.target sm_100
.address_size 64

	// .globl	_Z22matrix_multiply_kernelPKfS0_Pfi

.visible .entry _Z22matrix_multiply_kernelPKfS0_Pfi(
	.param .u64 .ptr .align 1 _Z22matrix_multiply_kernelPKfS0_Pfi_param_0,
	.param .u64 .ptr .align 1 _Z22matrix_multiply_kernelPKfS0_Pfi_param_1,
	.param .u64 .ptr .align 1 _Z22matrix_multiply_kernelPKfS0_Pfi_param_2,
	.param .u32 _Z22matrix_multiply_kernelPKfS0_Pfi_param_3
)
{
	.reg .pred 	%p<10>;
	.reg .b32 	%r<40>;
	.reg .b32 	%f<67>;
	.reg .b64 	%rd<67>;

	ld.param.u64 	%rd14, [_Z22matrix_multiply_kernelPKfS0_Pfi_param_0];
	ld.param.u64 	%rd15, [_Z22matrix_multiply_kernelPKfS0_Pfi_param_1];
	ld.param.u32 	%r18, [_Z22matrix_multiply_kernelPKfS0_Pfi_param_3];
	cvta.to.global.u64 	%rd1, %rd15;
	cvta.to.global.u64 	%rd2, %rd14;
	mov.u32 	%r19, %ctaid.y;
	mov.u32 	%r20, %ntid.y;
	mov.u32 	%r21, %tid.y;
	mad.lo.s32 	%r1, %r19, %r20, %r21;
	mov.u32 	%r22, %ctaid.x;
	mov.u32 	%r23, %ntid.x;
	mov.u32 	%r24, %tid.x;
	mad.lo.s32 	%r2, %r22, %r23, %r24;
	max.s32 	%r25, %r1, %r2;
	setp.ge.s32 	%p1, %r25, %r18;
	@%p1 bra 	$L__BB0_13;
	mul.lo.s32 	%r3, %r18, %r1;
	and.b32  	%r4, %r18, 7;
	setp.lt.u32 	%p2, %r18, 8;
	mov.f32 	%f66, 0f00000000;
	mov.b32 	%r38, 0;
	@%p2 bra 	$L__BB0_4;
	and.b32  	%r38, %r18, 2147483640;
	neg.s32 	%r36, %r38;
	mul.wide.s32 	%rd16, %r18, 4;
	add.s64 	%rd3, %rd1, %rd16;
	shl.b32 	%r7, %r18, 3;
	mul.wide.s32 	%rd17, %r18, 8;
	add.s64 	%rd4, %rd1, %rd17;
	mul.wide.s32 	%rd18, %r18, 12;
	add.s64 	%rd5, %rd1, %rd18;
	mul.wide.s32 	%rd19, %r18, 16;
	add.s64 	%rd6, %rd1, %rd19;
	mul.wide.s32 	%rd20, %r18, 20;
	add.s64 	%rd7, %rd1, %rd20;
	mul.wide.s32 	%rd21, %r18, 24;
	add.s64 	%rd8, %rd1, %rd21;
	mul.wide.s32 	%rd22, %r18, 28;
	add.s64 	%rd9, %rd1, %rd22;
	mul.wide.u32 	%rd23, %r3, 4;
	add.s64 	%rd24, %rd23, %rd2;
	add.s64 	%rd66, %rd24, 16;
	mov.f32 	%f66, 0f00000000;
	mov.u32 	%r35, %r2;
$L__BB0_3:
	.pragma "nounroll";
	mul.wide.s32 	%rd25, %r35, 4;
	add.s64 	%rd26, %rd3, %rd25;
	add.s64 	%rd27, %rd4, %rd25;
	add.s64 	%rd28, %rd5, %rd25;
	add.s64 	%rd29, %rd6, %rd25;
	add.s64 	%rd30, %rd7, %rd25;
	add.s64 	%rd31, %rd8, %rd25;
	add.s64 	%rd32, %rd9, %rd25;
	add.s64 	%rd33, %rd1, %rd25;
	ld.global.f32 	%f16, [%rd66+-16];
	ld.global.f32 	%f17, [%rd33];
	fma.rn.f32 	%f18, %f16, %f17, %f66;
	ld.global.f32 	%f19, [%rd66+-12];
	ld.global.f32 	%f20, [%rd26];
	fma.rn.f32 	%f21, %f19, %f20, %f18;
	ld.global.f32 	%f22, [%rd66+-8];
	ld.global.f32 	%f23, [%rd27];
	fma.rn.f32 	%f24, %f22, %f23, %f21;
	ld.global.f32 	%f25, [%rd66+-4];
	ld.global.f32 	%f26, [%rd28];
	fma.rn.f32 	%f27, %f25, %f26, %f24;
	ld.global.f32 	%f28, [%rd66];
	ld.global.f32 	%f29, [%rd29];
	fma.rn.f32 	%f30, %f28, %f29, %f27;
	ld.global.f32 	%f31, [%rd66+4];
	ld.global.f32 	%f32, [%rd30];
	fma.rn.f32 	%f33, %f31, %f32, %f30;
	ld.global.f32 	%f34, [%rd66+8];
	ld.global.f32 	%f35, [%rd31];
	fma.rn.f32 	%f36, %f34, %f35, %f33;
	ld.global.f32 	%f37, [%rd66+12];
	ld.global.f32 	%f38, [%rd32];
	fma.rn.f32 	%f66, %f37, %f38, %f36;
	add.s32 	%r36, %r36, 8;
	add.s32 	%r35, %r35, %r7;
	add.s64 	%rd66, %rd66, 32;
	setp.ne.s32 	%p3, %r36, 0;
	@%p3 bra 	$L__BB0_3;
$L__BB0_4:
	setp.eq.s32 	%p4, %r4, 0;
	@%p4 bra 	$L__BB0_12;
	and.b32  	%r13, %r18, 3;
	setp.lt.u32 	%p5, %r4, 4;
	@%p5 bra 	$L__BB0_7;
	add.s32 	%r27, %r38, %r3;
	mul.wide.u32 	%rd34, %r27, 4;
	add.s64 	%rd35, %rd2, %rd34;
	ld.global.f32 	%f40, [%rd35];
	mad.lo.s32 	%r28, %r38, %r18, %r2;
	mul.wide.s32 	%rd36, %r28, 4;
	add.s64 	%rd37, %rd1, %rd36;
	ld.global.f32 	%f41, [%rd37];
	fma.rn.f32 	%f42, %f40, %f41, %f66;
	cvt.u64.u32 	%rd38, %r3;
	cvt.u64.u32 	%rd39, %r38;
	add.s64 	%rd40, %rd39, %rd38;
	shl.b64 	%rd41, %rd40, 2;
	add.s64 	%rd42, %rd2, %rd41;
	ld.global.f32 	%f43, [%rd42+4];
	mul.wide.s32 	%rd43, %r18, 4;
	add.s64 	%rd44, %rd37, %rd43;
	ld.global.f32 	%f44, [%rd44];
	fma.rn.f32 	%f45, %f43, %f44, %f42;
	ld.global.f32 	%f46, [%rd42+8];
	add.s64 	%rd45, %rd44, %rd43;
	ld.global.f32 	%f47, [%rd45];
	fma.rn.f32 	%f48, %f46, %f47, %f45;
	ld.global.f32 	%f49, [%rd42+12];
	add.s64 	%rd46, %rd45, %rd43;
	ld.global.f32 	%f50, [%rd46];
	fma.rn.f32 	%f66, %f49, %f50, %f48;
	add.s32 	%r38, %r38, 4;
$L__BB0_7:
	setp.eq.s32 	%p6, %r13, 0;
	@%p6 bra 	$L__BB0_12;
	setp.eq.s32 	%p7, %r13, 1;
	@%p7 bra 	$L__BB0_10;
	add.s32 	%r29, %r38, %r3;
	mul.wide.u32 	%rd47, %r29, 4;
	add.s64 	%rd48, %rd2, %rd47;
	ld.global.f32 	%f52, [%rd48];
	mad.lo.s32 	%r30, %r38, %r18, %r2;
	mul.wide.s32 	%rd49, %r30, 4;
	add.s64 	%rd50, %rd1, %rd49;
	ld.global.f32 	%f53, [%rd50];
	fma.rn.f32 	%f54, %f52, %f53, %f66;
	cvt.u64.u32 	%rd51, %r3;
	cvt.u64.u32 	%rd52, %r38;
	add.s64 	%rd53, %rd52, %rd51;
	shl.b64 	%rd54, %rd53, 2;
	add.s64 	%rd55, %rd2, %rd54;
	ld.global.f32 	%f55, [%rd55+4];
	mul.wide.s32 	%rd56, %r18, 4;
	add.s64 	%rd57, %rd50, %rd56;
	ld.global.f32 	%f56, [%rd57];
	fma.rn.f32 	%f66, %f55, %f56, %f54;
	add.s32 	%r38, %r38, 2;
$L__BB0_10:
	and.b32  	%r31, %r18, 1;
	setp.eq.b32 	%p8, %r31, 1;
	not.pred 	%p9, %p8;
	@%p9 bra 	$L__BB0_12;
	add.s32 	%r32, %r38, %r3;
	mul.wide.u32 	%rd58, %r32, 4;
	add.s64 	%rd59, %rd2, %rd58;
	ld.global.f32 	%f57, [%rd59];
	mad.lo.s32 	%r33, %r38, %r18, %r2;
	mul.wide.s32 	%rd60, %r33, 4;
	add.s64 	%rd61, %rd1, %rd60;
	ld.global.f32 	%f58, [%rd61];
	fma.rn.f32 	%f66, %f57, %f58, %f66;
$L__BB0_12:
	ld.param.u64 	%rd65, [_Z22matrix_multiply_kernelPKfS0_Pfi_param_2];
	add.s32 	%r34, %r3, %r2;
	cvta.to.global.u64 	%rd62, %rd65;
	mul.wide.s32 	%rd63, %r34, 4;
	add.s64 	%rd64, %rd62, %rd63;
	st.global.f32 	[%rd64], %f66;
$L__BB0_13:
	ret;

}


// ===== COMPILED SASS (sm_100) =====

	.target	sm_100

	.elftype	@"ET_EXEC"


//--------------------- .note.nv.tkinfo           --------------------------
	.section	.note.nv.tkinfo,"",@"SHT_NOTE"
	.sectionflags	@"SHF_NOTE_NV_TKINFO"
	.tkinfo
        /*0018*/ 	.word	0x00000002
        /*0030*/ 	.string	""
        /*0030*/ 	.string	"ptxas"
        /*0030*/ 	.string	"Cuda compilation tools, release 13.0, V13.0.88"
        /*0030*/ 	.string	"Build cuda_13.0.r13.0/compiler.36424714_0"
        /*0030*/ 	.string	"-arch sm_100 -m 64 "



//--------------------- .note.nv.cuinfo           --------------------------
	.section	.note.nv.cuinfo,"",@"SHT_NOTE"
	.sectionflags	@"SHF_NOTE_NV_CUINFO"
        /*0018*/ 	.short	0x0002
        /*001a*/ 	.short	0x0064
        /*001c*/ 	.short	0x0082
	.zero		2


//--------------------- .nv.info                  --------------------------
	.section	.nv.info,"",@"SHT_CUDA_INFO"
	.align	4


	//----- nvinfo : EIATTR_REGCOUNT
	.align		4
        /*0000*/ 	.byte	0x04, 0x2f
        /*0002*/ 	.short	(.L_1 - .L_0)
	.align		4
.L_0:
        /*0004*/ 	.word	index@(_Z22matrix_multiply_kernelPKfS0_Pfi)
        /*0008*/ 	.word	0x0000001e


	//----- nvinfo : EIATTR_FRAME_SIZE
	.align		4
.L_1:
        /*000c*/ 	.byte	0x04, 0x11
        /*000e*/ 	.short	(.L_3 - .L_2)
	.align		4
.L_2:
        /*0010*/ 	.word	index@(_Z22matrix_multiply_kernelPKfS0_Pfi)
        /*0014*/ 	.word	0x00000000


	//----- nvinfo : EIATTR_MIN_STACK_SIZE
	.align		4
.L_3:
        /*0018*/ 	.byte	0x04, 0x12
        /*001a*/ 	.short	(.L_5 - .L_4)
	.align		4
.L_4:
        /*001c*/ 	.word	index@(_Z22matrix_multiply_kernelPKfS0_Pfi)
        /*0020*/ 	.word	0x00000000
.L_5:


//--------------------- .nv.compat                --------------------------
	.section	.nv.compat,"",@"SHT_CUDA_COMPAT_INFO"
	.align	4
        /*0000*/ 	.byte	0x02, 0x09, 0x00, 0x00, 0x02, 0x02, 0x01, 0x00, 0x02, 0x05, 0x05, 0x00, 0x03, 0x07, 0x01, 0x01
        /*0010*/ 	.byte	0x02, 0x03, 0x00, 0x00, 0x02, 0x06, 0x01, 0x00, 0x04, 0x0b, 0x08, 0x00, 0x09, 0x00, 0x00, 0x00
        /*0020*/ 	.byte	0x00, 0x00, 0x00, 0x00


//--------------------- .nv.info._Z22matrix_multiply_kernelPKfS0_Pfi --------------------------
	.section	.nv.info._Z22matrix_multiply_kernelPKfS0_Pfi,"",@"SHT_CUDA_INFO"
	.sectionflags	@""
	.align	4


	//----- nvinfo : EIATTR_CUDA_API_VERSION
	.align		4
        /*0000*/ 	.byte	0x04, 0x37
        /*0002*/ 	.short	(.L_7 - .L_6)
.L_6:
        /*0004*/ 	.word	0x00000082


	//----- nvinfo : EIATTR_KPARAM_INFO
	.align		4
.L_7:
        /*0008*/ 	.byte	0x04, 0x17
        /*000a*/ 	.short	(.L_9 - .L_8)
.L_8:
        /*000c*/ 	.word	0x00000000
        /*0010*/ 	.short	0x0003
        /*0012*/ 	.short	0x0018
        /*0014*/ 	.byte	0x00, 0xf0, 0x11, 0x00


	//----- nvinfo : EIATTR_KPARAM_INFO
	.align		4
.L_9:
        /*0018*/ 	.byte	0x04, 0x17
        /*001a*/ 	.short	(.L_11 - .L_10)
.L_10:
        /*001c*/ 	.word	0x00000000
        /*0020*/ 	.short	0x0002
        /*0022*/ 	.short	0x0010
        /*0024*/ 	.byte	0x00, 0xf5, 0x21, 0x00


	//----- nvinfo : EIATTR_KPARAM_INFO
	.align		4
.L_11:
        /*0028*/ 	.byte	0x04, 0x17
        /*002a*/ 	.short	(.L_13 - .L_12)
.L_12:
        /*002c*/ 	.word	0x00000000
        /*0030*/ 	.short	0x0001
        /*0032*/ 	.short	0x0008
        /*0034*/ 	.byte	0x00, 0xf5, 0x21, 0x00


	//----- nvinfo : EIATTR_KPARAM_INFO
	.align		4
.L_13:
        /*0038*/ 	.byte	0x04, 0x17
        /*003a*/ 	.short	(.L_15 - .L_14)
.L_14:
        /*003c*/ 	.word	0x00000000
        /*0040*/ 	.short	0x0000
        /*0042*/ 	.short	0x0000
        /*0044*/ 	.byte	0x00, 0xf5, 0x21, 0x00


	//----- nvinfo : EIATTR_SPARSE_MMA_MASK
	.align		4
.L_15:
        /*0048*/ 	.byte	0x03, 0x50
        /*004a*/ 	.short	0x0000


	//----- nvinfo : EIATTR_MAXREG_COUNT
	.align		4
        /*004c*/ 	.byte	0x03, 0x1b
        /*004e*/ 	.short	0x00ff


	//----- nvinfo : EIATTR_MERCURY_ISA_VERSION
	.align		4
        /*0050*/ 	.byte	0x03, 0x5f
        /*0052*/ 	.short	0x0101


	//----- nvinfo : EIATTR_VRC_CTA_INIT_COUNT
	.align		4
        /*0054*/ 	.byte	0x02, 0x4a
	.zero		1
	.zero		1


	//----- nvinfo : EIATTR_EXIT_INSTR_OFFSETS
	.align		4
        /*0058*/ 	.byte	0x04, 0x1c
        /*005a*/ 	.short	(.L_17 - .L_16)


	//   ....[0]....
.L_16:
        /*005c*/ 	.word	0x000000c0


	//   ....[1]....
        /*0060*/ 	.word	0x00000a90


	//----- nvinfo : EIATTR_CBANK_PARAM_SIZE
	.align		4
.L_17:
        /*0064*/ 	.byte	0x03, 0x19
        /*0066*/ 	.short	0x001c


	//----- nvinfo : EIATTR_PARAM_CBANK
	.align		4
        /*0068*/ 	.byte	0x04, 0x0a
        /*006a*/ 	.short	(.L_19 - .L_18)
	.align		4
.L_18:
        /*006c*/ 	.word	index@(.nv.constant0._Z22matrix_multiply_kernelPKfS0_Pfi)
        /*0070*/ 	.short	0x0380
        /*0072*/ 	.short	0x001c


	//----- nvinfo : EIATTR_SW_WAR
	.align		4
.L_19:
        /*0074*/ 	.byte	0x04, 0x36
        /*0076*/ 	.short	(.L_21 - .L_20)
.L_20:
        /*0078*/ 	.word	0x00000008
.L_21:


//--------------------- .nv.callgraph             --------------------------
	.section	.nv.callgraph,"",@"SHT_CUDA_CALLGRAPH"
	.align	4
	.sectionentsize	8
	.align		4
        /*0000*/ 	.word	0x00000000
	.align		4
        /*0004*/ 	.word	0xffffffff
	.align		4
        /*0008*/ 	.word	0x00000000
	.align		4
        /*000c*/ 	.word	0xfffffffe
	.align		4
        /*0010*/ 	.word	0x00000000
	.align		4
        /*0014*/ 	.word	0xfffffffd
	.align		4
        /*0018*/ 	.word	0x00000000
	.align		4
        /*001c*/ 	.word	0xfffffffc


//--------------------- .text._Z22matrix_multiply_kernelPKfS0_Pfi --------------------------
	.section	.text._Z22matrix_multiply_kernelPKfS0_Pfi,"ax",@progbits
	.align	128
        .global         _Z22matrix_multiply_kernelPKfS0_Pfi
        .type           _Z22matrix_multiply_kernelPKfS0_Pfi,@function
        .size           _Z22matrix_multiply_kernelPKfS0_Pfi,(.L_x_5 - _Z22matrix_multiply_kernelPKfS0_Pfi)
        .other          _Z22matrix_multiply_kernelPKfS0_Pfi,@"STO_CUDA_ENTRY STV_DEFAULT"
_Z22matrix_multiply_kernelPKfS0_Pfi:
.text._Z22matrix_multiply_kernelPKfS0_Pfi:
[----:B------:R-:W-:Y:S01]  /*0000*/  LDC R1, c[0x0][0x37c] ;  /* 0x0000df00ff017b82 */ /* 0x000fe20000000800 */
[----:B------:R-:W0:Y:S07]  /*0010*/  S2R R0, SR_TID.Y ;  /* 0x0000000000007919 */ /* 0x000e2e0000002200 */
[----:B------:R-:W0:Y:S01]  /*0020*/  S2UR UR4, SR_CTAID.Y ;  /* 0x00000000000479c3 */ /* 0x000e220000002600 */
[----:B------:R-:W1:Y:S01]  /*0030*/  LDCU UR20, c[0x0][0x398] ;  /* 0x00007300ff1477ac */ /* 0x000e620008000800 */
[----:B------:R-:W2:Y:S06]  /*0040*/  S2R R3, SR_TID.X ;  /* 0x0000000000037919 */ /* 0x000eac0000002100 */
[----:B------:R-:W0:Y:S08]  /*0050*/  LDC R13, c[0x0][0x364] ;  /* 0x0000d900ff0d7b82 */ /* 0x000e300000000800 */
[----:B------:R-:W2:Y:S08]  /*0060*/  S2UR UR5, SR_CTAID.X ;  /* 0x00000000000579c3 */ /* 0x000eb00000002500 */
[----:B------:R-:W2:Y:S01]  /*0070*/  LDC R2, c[0x0][0x360] ;  /* 0x0000d800ff027b82 */ /* 0x000ea20000000800 */
[----:B0-----:R-:W-:-:S02]  /*0080*/  IMAD R13, R13, UR4, R0 ;  /* 0x000000040d0d7c24 */ /* 0x001fc4000f8e0200 */
[----:B--2---:R-:W-:-:S05]  /*0090*/  IMAD R0, R2, UR5, R3 ;  /* 0x0000000502007c24 */ /* 0x004fca000f8e0203 */
[----:B------:R-:W-:-:S04]  /*00a0*/  VIMNMX R2, PT, PT, R13, R0, !PT ;  /* 0x000000000d027248 */ /* 0x000fc80007fe0100 */
[----:B-1----:R-:W-:-:S13]  /*00b0*/  ISETP.GE.AND P0, PT, R2, UR20, PT ;  /* 0x0000001402007c0c */ /* 0x002fda000bf06270 */
[----:B------:R-:W-:Y:S05]  /*00c0*/  @P0 EXIT ;  /* 0x000000000000094d */ /* 0x000fea0003800000 */
[----:B------:R-:W-:Y:S01]  /*00d0*/  UISETP.GE.U32.AND UP0, UPT, UR20, 0x8, UPT ;  /* 0x000000081400788c */ /* 0x000fe2000bf06070 */
[----:B------:R-:W-:Y:S02]  /*00e0*/  HFMA2 R12, -RZ, RZ, 0, 0 ;  /* 0x00000000ff0c7431 */ /* 0x000fe400000001ff */
[----:B------:R-:W-:Y:S01]  /*00f0*/  IMAD R13, R13, UR20, RZ ;  /* 0x000000140d0d7c24 */ /* 0x000fe2000f8e02ff */
[----:B------:R-:W-:Y:S01]  /*0100*/  UMOV UR4, URZ ;  /* 0x000000ff00047c82 */ /* 0x000fe20008000000 */
[----:B------:R-:W0:Y:S04]  /*0110*/  LDCU.64 UR18, c[0x0][0x358] ;  /* 0x00006b00ff1277ac */ /* 0x000e280008000a00 */
[----:B------:R-:W-:Y:S05]  /*0120*/  BRA.U !UP0, `(.L_x_0) ;  /* 0x0000000508047547 */ /* 0x000fea000b800000 */
[----:B------:R-:W1:Y:S01]  /*0130*/  LDCU.128 UR24, c[0x0][0x380] ;  /* 0x00007000ff1877ac */ /* 0x000e620008000c00 */
[----:B------:R-:W-:Y:S02]  /*0140*/  MOV R12, RZ ;  /* 0x000000ff000c7202 */ /* 0x000fe40000000f00 */
[----:B------:R-:W-:Y:S01]  /*0150*/  MOV R14, R0 ;  /* 0x00000000000e7202 */ /* 0x000fe20000000f00 */
[----:B------:R-:W-:-:S04]  /*0160*/  ULOP3.LUT UR4, UR20, 0x7ffffff8, URZ, 0xc0, !UPT ;  /* 0x7ffffff814047892 */ /* 0x000fc8000f8ec0ff */
[----:B------:R-:W-:Y:S01]  /*0170*/  UIADD3 UR5, UPT, UPT, -UR4, URZ, URZ ;  /* 0x000000ff04057290 */ /* 0x000fe2000fffe1ff */
[----:B-1----:R-:W-:Y:S01]  /*0180*/  MOV R2, UR24 ;  /* 0x0000001800027c02 */ /* 0x002fe20008000f00 */
[----:B------:R-:W-:Y:S01]  /*0190*/  UIMAD.WIDE UR6, UR20, 0x8, UR26 ;  /* 0x00000008140678a5 */ /* 0x000fe2000f8e021a */
[----:B------:R-:W-:Y:S01]  /*01a0*/  MOV R3, UR25 ;  /* 0x0000001900037c02 */ /* 0x000fe20008000f00 */
[----:B------:R-:W-:Y:S02]  /*01b0*/  UIMAD.WIDE UR8, UR20, 0xc, UR26 ;  /* 0x0000000c140878a5 */ /* 0x000fe4000f8e021a */
[----:B------:R-:W-:Y:S01]  /*01c0*/  UIMAD.WIDE UR10, UR20, 0x10, UR26 ;  /* 0x00000010140a78a5 */ /* 0x000fe2000f8e021a */
[----:B------:R-:W-:Y:S01]  /*01d0*/  IMAD.WIDE.U32 R2, R13, 0x4, R2 ;  /* 0x000000040d027825 */ /* 0x000fe200078e0002 */
[----:B------:R-:W-:Y:S02]  /*01e0*/  UIMAD.WIDE UR12, UR20, 0x14, UR26 ;  /* 0x00000014140c78a5 */ /* 0x000fe4000f8e021a */
[----:B------:R-:W-:Y:S01]  /*01f0*/  UIMAD.WIDE UR14, UR20, 0x18, UR26 ;  /* 0x00000018140e78a5 */ /* 0x000fe2000f8e021a */
[----:B------:R-:W-:Y:S01]  /*0200*/  IADD3 R2, P0, PT, R2, 0x10, RZ ;  /* 0x0000001002027810 */ /* 0x000fe20007f1e0ff */
[----:B------:R-:W-:-:S03]  /*0210*/  UIMAD.WIDE UR16, UR20, 0x1c, UR26 ;  /* 0x0000001c141078a5 */ /* 0x000fc6000f8e021a */
[----:B------:R-:W-:-:S09]  /*0220*/  IADD3.X R3, PT, PT, RZ, R3, RZ, P0, !PT ;  /* 0x00000003ff037210 */ /* 0x000fd200007fe4ff */
.L_x_1:
[----:B------:R-:W-:Y:S01]  /*0230*/  UIMAD.WIDE UR22, UR20, 0x4, UR26 ;  /* 0x00000004141678a5 */ /* 0x000fe2000f8e021a */
[----:B------:R-:W-:Y:S02]  /*0240*/  IMAD.MOV.U32 R23, RZ, RZ, 0x4 ;  /* 0x00000004ff177424 */ /* 0x000fe400078e00ff */
[----:B------:R-:W-:Y:S01]  /*0250*/  HFMA2 R11, -RZ, RZ, 0, 2.384185791015625e-07 ;  /* 0x00000004ff0b7431 */ /* 0x000fe200000001ff */
[----:B------:R-:W-:Y:S01]  /*0260*/  MOV R25, 0x4 ;  /* 0x0000000400197802 */ /* 0x000fe20000000f00 */
[----:B0-----:R-:W2:Y:S01]  /*0270*/  LDG.E R21, desc[UR18][R2.64+-0x10] ;  /* 0xfffff01202157981 */ /* 0x001ea2000c1e1900 */
[C---:B------:R-:W-:Y:S01]  /*0280*/  IMAD.WIDE R22, R14.reuse, R23, UR26 ;  /* 0x0000001a0e167e25 */ /* 0x040fe2000f8e0217 */
[----:B------:R-:W-:Y:S02]  /*0290*/  MOV R8, UR22 ;  /* 0x0000001600087c02 */ /* 0x000fe40008000f00 */
[----:B------:R-:W-:Y:S01]  /*02a0*/  MOV R9, UR23 ;  /* 0x0000001700097c02 */ /* 0x000fe20008000f00 */
[----:B------:R-:W3:Y:S02]  /*02b0*/  LDG.E R19, desc[UR18][R2.64+-0xc] ;  /* 0xfffff41202137981 */ /* 0x000ee4000c1e1900 */
[----:B------:R-:W-:-:S02]  /*02c0*/  IMAD.WIDE R8, R14, 0x4, R8 ;  /* 0x000000040e087825 */ /* 0x000fc400078e0208 */
[----:B------:R-:W2:Y:S01]  /*02d0*/  LDG.E R22, desc[UR18][R22.64] ;  /* 0x0000001216167981 */ /* 0x000ea2000c1e1900 */
[----:B------:R-:W-:Y:S01]  /*02e0*/  MOV R5, 0x4 ;  /* 0x0000000400057802 */ /* 0x000fe20000000f00 */
[C---:B------:R-:W-:Y:S02]  /*02f0*/  IMAD.WIDE R24, R14.reuse, R25, UR6 ;  /* 0x000000060e187e25 */ /* 0x040fe4000f8e0219 */
[----:B------:R0:W3:Y:S02]  /*0300*/  LDG.E R20, desc[UR18][R8.64] ;  /* 0x0000001208147981 */ /* 0x0000e4000c1e1900 */
[----:B------:R-:W-:Y:S02]  /*0310*/  IMAD.WIDE R10, R14, R11, UR8 ;  /* 0x000000080e0a7e25 */ /* 0x000fe4000f8e020b */
[----:B------:R-:W4:Y:S04]  /*0320*/  LDG.E R18, desc[UR18][R24.64] ;  /* 0x0000001218127981 */ /* 0x000f28000c1e1900 */
[----:B------:R-:W4:Y:S01]  /*0330*/  LDG.E R17, desc[UR18][R2.64+-0x8] ;  /* 0xfffff81202117981 */ /* 0x000f22000c1e1900 */
[----:B0-----:R-:W-:-:S02]  /*0340*/  HFMA2 R9, -RZ, RZ, 0, 2.384185791015625e-07 ;  /* 0x00000004ff097431 */ /* 0x001fc400000001ff */
[----:B------:R-:W-:Y:S01]  /*0350*/  IMAD.MOV.U32 R7, RZ, RZ, 0x4 ;  /* 0x00000004ff077424 */ /* 0x000fe200078e00ff */
[----:B------:R0:W5:Y:S01]  /*0360*/  LDG.E R16, desc[UR18][R10.64] ;  /* 0x000000120a107981 */ /* 0x000162000c1e1900 */
[----:B------:R-:W-:-:S03]  /*0370*/  IMAD.WIDE R4, R14, R5, UR10 ;  /* 0x0000000a0e047e25 */ /* 0x000fc6000f8e0205 */
[----:B------:R-:W5:Y:S01]  /*0380*/  LDG.E R15, desc[UR18][R2.64+-0x4] ;  /* 0xfffffc12020f7981 */ /* 0x000f62000c1e1900 */
[C---:B------:R-:W-:Y:S01]  /*0390*/  IMAD.WIDE R6, R14.reuse, R7, UR12 ;  /* 0x0000000c0e067e25 */ /* 0x040fe2000f8e0207 */
[----:B------:R-:W-:Y:S02]  /*03a0*/  MOV R27, 0x4 ;  /* 0x00000004001b7802 */ /* 0x000fe40000000f00 */
[----:B------:R1:W5:Y:S01]  /*03b0*/  LDG.E R4, desc[UR18][R4.64] ;  /* 0x0000001204047981 */ /* 0x000362000c1e1900 */
[----:B------:R-:W-:-:S03]  /*03c0*/  IMAD.WIDE R8, R14, R9, UR14 ;  /* 0x0000000e0e087e25 */ /* 0x000fc6000f8e0209 */
[----:B------:R-:W5:Y:S01]  /*03d0*/  LDG.E R23, desc[UR18][R2.64] ;  /* 0x0000001202177981 */ /* 0x000f62000c1e1900 */
[----:B0-----:R-:W-:-:S03]  /*03e0*/  IMAD.WIDE R10, R14, R27, UR16 ;  /* 0x000000100e0a7e25 */ /* 0x001fc6000f8e021b */
[----:B------:R-:W5:Y:S04]  /*03f0*/  LDG.E R7, desc[UR18][R6.64] ;  /* 0x0000001206077981 */ /* 0x000f68000c1e1900 */
[----:B------:R-:W5:Y:S04]  /*0400*/  LDG.E R24, desc[UR18][R2.64+0x4] ;  /* 0x0000041202187981 */ /* 0x000f68000c1e1900 */
[----:B------:R-:W5:Y:S04]  /*0410*/  LDG.E R8, desc[UR18][R8.64] ;  /* 0x0000001208087981 */ /* 0x000f68000c1e1900 */
[----:B------:R-:W5:Y:S04]  /*0420*/  LDG.E R25, desc[UR18][R2.64+0x8] ;  /* 0x0000081202197981 */ /* 0x000f68000c1e1900 */
[----:B------:R-:W5:Y:S04]  /*0430*/  LDG.E R10, desc[UR18][R10.64] ;  /* 0x000000120a0a7981 */ /* 0x000f68000c1e1900 */
[----:B------:R0:W5:Y:S01]  /*0440*/  LDG.E R27, desc[UR18][R2.64+0xc] ;  /* 0x00000c12021b7981 */ /* 0x000162000c1e1900 */
[----:B------:R-:W-:-:S04]  /*0450*/  UIADD3 UR5, UPT, UPT, UR5, 0x8, URZ ;  /* 0x0000000805057890 */ /* 0x000fc8000fffe0ff */
[----:B------:R-:W-:Y:S01]  /*0460*/  UISETP.NE.AND UP0, UPT, UR5, URZ, UPT ;  /* 0x000000ff0500728c */ /* 0x000fe2000bf05270 */
[----:B-1----:R-:W-:Y:S02]  /*0470*/  MOV R5, UR20 ;  /* 0x0000001400057c02 */ /* 0x002fe40008000f00 */
[----:B0-----:R-:W-:Y:S02]  /*0480*/  IADD3 R2, P0, PT, R2, 0x20, RZ ;  /* 0x0000002002027810 */ /* 0x001fe40007f1e0ff */
[----:B------:R-:W-:Y:S02]  /*0490*/  LEA R14, R5, R14, 0x3 ;  /* 0x0000000e050e7211 */ /* 0x000fe400078e18ff */
[----:B------:R-:W-:Y:S01]  /*04a0*/  IADD3.X R3, PT, PT, RZ, R3, RZ, P0, !PT ;  /* 0x00000003ff037210 */ /* 0x000fe200007fe4ff */
[----:B--2---:R-:W-:-:S04]  /*04b0*/  FFMA R22, R21, R22, R12 ;  /* 0x0000001615167223 */ /* 0x004fc8000000000c */
[----:B---3--:R-:W-:-:S04]  /*04c0*/  FFMA R20, R19, R20, R22 ;  /* 0x0000001413147223 */ /* 0x008fc80000000016 */
[----:B----4-:R-:W-:-:S04]  /*04d0*/  FFMA R18, R17, R18, R20 ;  /* 0x0000001211127223 */ /* 0x010fc80000000014 */
[----:B-----5:R-:W-:-:S04]  /*04e0*/  FFMA R16, R15, R16, R18 ;  /* 0x000000100f107223 */ /* 0x020fc80000000012 */
[----:B------:R-:W-:-:S04]  /*04f0*/  FFMA R23, R23, R4, R16 ;  /* 0x0000000417177223 */ /* 0x000fc80000000010 */
[----:B------:R-:W-:-:S04]  /*0500*/  FFMA R24, R24, R7, R23 ;  /* 0x0000000718187223 */ /* 0x000fc80000000017 */
[----:B------:R-:W-:-:S04]  /*0510*/  FFMA R8, R25, R8, R24 ;  /* 0x0000000819087223 */ /* 0x000fc80000000018 */
[----:B------:R-:W-:Y:S01]  /*0520*/  FFMA R12, R27, R10, R8 ;  /* 0x0000000a1b0c7223 */ /* 0x000fe20000000008 */
[----:B------:R-:W-:Y:S06]  /*0530*/  BRA.U UP0, `(.L_x_1) ;  /* 0xfffffffd003c7547 */ /* 0x000fec000b83ffff */
.L_x_0:
[----:B------:R-:W-:-:S04]  /*0540*/  ULOP3.LUT UR6, UR20, 0x7, URZ, 0xc0, !UPT ;  /* 0x0000000714067892 */ /* 0x000fc8000f8ec0ff */
[----:B------:R-:W-:-:S09]  /*0550*/  UISETP.NE.AND UP0, UPT, UR6, URZ, UPT ;  /* 0x000000ff0600728c */ /* 0x000fd2000bf05270 */
[----:B------:R-:W-:Y:S05]  /*0560*/  BRA.U !UP0, `(.L_x_2) ;  /* 0x0000000508387547 */ /* 0x000fea000b800000 */
[----:B------:R-:W-:Y:S02]  /*0570*/  UISETP.GE.U32.AND UP0, UPT, UR6, 0x4, UPT ;  /* 0x000000040600788c */ /* 0x000fe4000bf06070 */
[----:B------:R-:W-:-:S04]  /*0580*/  ULOP3.LUT UR5, UR20, 0x3, URZ, 0xc0, !UPT ;  /* 0x0000000314057892 */ /* 0x000fc8000f8ec0ff */
[----:B------:R-:W-:-:S03]  /*0590*/  UISETP.NE.AND UP1, UPT, UR5, URZ, UPT ;  /* 0x000000ff0500728c */ /* 0x000fc6000bf25270 */
[----:B------:R-:W-:Y:S08]  /*05a0*/  BRA.U !UP0, `(.L_x_3) ;  /* 0x00000001087c7547 */ /* 0x000ff0000b800000 */
[----:B------:R-:W1:Y:S01]  /*05b0*/  LDC.64 R6, c[0x0][0x388] ;  /* 0x0000e200ff067b82 */ /* 0x000e620000000a00 */
[----:B------:R-:W2:Y:S01]  /*05c0*/  LDCU.64 UR6, c[0x0][0x380] ;  /* 0x00007000ff0677ac */ /* 0x000ea20008000a00 */
[----:B------:R-:W-:Y:S01]  /*05d0*/  IMAD.U32 R9, RZ, RZ, UR4 ;  /* 0x00000004ff097e24 */ /* 0x000fe2000f8e00ff */
[C---:B------:R-:W-:Y:S02]  /*05e0*/  IADD3 R3, PT, PT, R13.reuse, UR4, RZ ;  /* 0x000000040d037c10 */ /* 0x040fe4000fffe0ff */
[----:B------:R-:W-:Y:S01]  /*05f0*/  IADD3 R10, P0, PT, R13, UR4, RZ ;  /* 0x000000040d0a7c10 */ /* 0x000fe2000ff1e0ff */
[----:B------:R-:W-:Y:S01]  /*0600*/  IMAD R9, R9, UR20, R0 ;  /* 0x0000001409097c24 */ /* 0x000fe2000f8e0200 */
[----:B------:R-:W-:Y:S01]  /*0610*/  MOV R11, UR20 ;  /* 0x00000014000b7c02 */ /* 0x000fe20008000f00 */
[----:B------:R-:W3:Y:S01]  /*0620*/  LDC.64 R4, c[0x0][0x380] ;  /* 0x0000e000ff047b82 */ /* 0x000ee20000000a00 */
[----:B------:R-:W-:Y:S01]  /*0630*/  MOV R15, UR20 ;  /* 0x00000014000f7c02 */ /* 0x000fe20008000f00 */
[----:B-1----:R-:W-:Y:S01]  /*0640*/  IMAD.WIDE R6, R9, 0x4, R6 ;  /* 0x0000000409067825 */ /* 0x002fe200078e0206 */
[----:B------:R-:W-:-:S05]  /*0650*/  MOV R9, UR20 ;  /* 0x0000001400097c02 */ /* 0x000fca0008000f00 */
[----:B------:R-:W-:Y:S02]  /*0660*/  IMAD.WIDE R8, R9, 0x4, R6 ;  /* 0x0000000409087825 */ /* 0x000fe400078e0206 */
[----:B0-----:R-:W4:Y:S02]  /*0670*/  LDG.E R6, desc[UR18][R6.64] ;  /* 0x0000001206067981 */ /* 0x001f24000c1e1900 */
[----:B---3--:R-:W-:Y:S01]  /*0680*/  IMAD.WIDE.U32 R4, R3, 0x4, R4 ;  /* 0x0000000403047825 */ /* 0x008fe200078e0004 */
[----:B------:R-:W-:Y:S01]  /*0690*/  IADD3.X R3, PT, PT, RZ, RZ, RZ, P0, !PT ;  /* 0x000000ffff037210 */ /* 0x000fe200007fe4ff */
[----:B------:R-:W3:Y:S01]  /*06a0*/  LDG.E R17, desc[UR18][R8.64] ;  /* 0x0000001208117981 */ /* 0x000ee2000c1e1900 */
[----:B--2---:R-:W-:-:S03]  /*06b0*/  LEA R2, P0, R10, UR6, 0x2 ;  /* 0x000000060a027c11 */ /* 0x004fc6000f8010ff */
[----:B------:R-:W4:Y:S01]  /*06c0*/  LDG.E R5, desc[UR18][R4.64] ;  /* 0x0000001204057981 */ /* 0x000f22000c1e1900 */
[----:B------:R-:W-:Y:S01]  /*06d0*/  LEA.HI.X R3, R10, UR7, R3, 0x2, P0 ;  /* 0x000000070a037c11 */ /* 0x000fe200080f1403 */
[----:B------:R-:W-:-:S04]  /*06e0*/  IMAD.WIDE R10, R11, 0x4, R8 ;  /* 0x000000040b0a7825 */ /* 0x000fc800078e0208 */
[----:B------:R-:W3:Y:S01]  /*06f0*/  LDG.E R16, desc[UR18][R2.64+0x4] ;  /* 0x0000041202107981 */ /* 0x000ee2000c1e1900 */
[----:B------:R-:W-:-:S03]  /*0700*/  IMAD.WIDE R14, R15, 0x4, R10 ;  /* 0x000000040f0e7825 */ /* 0x000fc600078e020a */
[----:B------:R-:W2:Y:S04]  /*0710*/  LDG.E R19, desc[UR18][R10.64] ;  /* 0x000000120a137981 */ /* 0x000ea8000c1e1900 */
[----:B------:R-:W2:Y:S04]  /*0720*/  LDG.E R18, desc[UR18][R2.64+0x8] ;  /* 0x0000081202127981 */ /* 0x000ea8000c1e1900 */
[----:B------:R-:W5:Y:S04]  /*0730*/  LDG.E R20, desc[UR18][R2.64+0xc] ;  /* 0x00000c1202147981 */ /* 0x000f68000c1e1900 */
[----:B------:R-:W5:Y:S01]  /*0740*/  LDG.E R14, desc[UR18][R14.64] ;  /* 0x000000120e0e7981 */ /* 0x000f62000c1e1900 */
[----:B------:R-:W-:Y:S01]  /*0750*/  UIADD3 UR4, UPT, UPT, UR4, 0x4, URZ ;  /* 0x0000000404047890 */ /* 0x000fe2000fffe0ff */
[----:B----4-:R-:W-:-:S04]  /*0760*/  FFMA R5, R5, R6, R12 ;  /* 0x0000000605057223 */ /* 0x010fc8000000000c */
[----:B---3--:R-:W-:-:S04]  /*0770*/  FFMA R5, R16, R17, R5 ;  /* 0x0000001110057223 */ /* 0x008fc80000000005 */
[----:B--2---:R-:W-:-:S04]  /*0780*/  FFMA R5, R18, R19, R5 ;  /* 0x0000001312057223 */ /* 0x004fc80000000005 */
[----:B-----5:R-:W-:-:S07]  /*0790*/  FFMA R12, R20, R14, R5 ;  /* 0x0000000e140c7223 */ /* 0x020fce0000000005 */
.L_x_3:
[----:B------:R-:W-:Y:S05]  /*07a0*/  BRA.U !UP1, `(.L_x_2) ;  /* 0x0000000109a87547 */ /* 0x000fea000b800000 */
[----:B------:R-:W-:Y:S01]  /*07b0*/  UISETP.NE.AND UP0, UPT, UR5, 0x1, UPT ;  /* 0x000000010500788c */ /* 0x000fe2000bf05270 */
[----:B------:R-:W-:Y:S01]  /*07c0*/  MOV R7, UR4 ;  /* 0x0000000400077c02 */ /* 0x000fe20008000f00 */
[----:B------:R-:W-:Y:S02]  /*07d0*/  ULOP3.LUT UR5, UR20, 0x1, URZ, 0xc0, !UPT ;  /* 0x0000000114057892 */ /* 0x000fe4000f8ec0ff */
[----:B------:R-:W-:Y:S02]  /*07e0*/  MOV R15, UR20 ;  /* 0x00000014000f7c02 */ /* 0x000fe40008000f00 */
[----:B------:R-:W-:Y:S01]  /*07f0*/  UISETP.NE.U32.AND UP1, UPT, UR5, 0x1, UPT ;  /* 0x000000010500788c */ /* 0x000fe2000bf25070 */
[----:B------:R-:W-:-:S04]  /*0800*/  PLOP3.LUT P1, PT, PT, PT, UP0, 0x80, 0x8 ;  /* 0x000000000008781c */ /* 0x000fc80003f2f008 */
[----:B------:R-:W1:Y:S01]  /*0810*/  @UP0 LDCU.128 UR8, c[0x0][0x380] ;  /* 0x00007000ff0807ac */ /* 0x000e620008000c00 */
[----:B------:R-:W-:Y:S01]  /*0820*/  PLOP3.LUT P0, PT, PT, PT, UP1, 0x80, 0x8 ;  /* 0x000000000008781c */ /* 0x000fe20003f0f018 */
[----:B------:R-:W2:Y:S04]  /*0830*/  @UP0 LDCU.64 UR6, c[0x0][0x380] ;  /* 0x00007000ff0607ac */ /* 0x000ea80008000a00 */
[----:B------:R-:W3:Y:S03]  /*0840*/  @!UP1 LDCU.128 UR12, c[0x0][0x380] ;  /* 0x00007000ff0c97ac */ /* 0x000ee60008000c00 */
[C---:B------:R-:W-:Y:S02]  /*0850*/  @P1 IADD3 R3, PT, PT, R13.reuse, UR4, RZ ;  /* 0x000000040d031c10 */ /* 0x040fe4000fffe0ff */
[----:B------:R-:W-:Y:S01]  /*0860*/  @P1 IADD3 R6, P2, PT, R13, UR4, RZ ;  /* 0x000000040d061c10 */ /* 0x000fe2000ff5e0ff */
[----:B------:R-:W-:Y:S01]  /*0870*/  @UP0 UIADD3 UR4, UPT, UPT, UR4, 0x2, URZ ;  /* 0x0000000204040890 */ /* 0x000fe2000fffe0ff */
[----:B-1----:R-:W-:Y:S01]  /*0880*/  MOV R11, UR9 ;  /* 0x00000009000b7c02 */ /* 0x002fe20008000f00 */
[----:B------:R-:W-:Y:S01]  /*0890*/  IMAD.U32 R10, RZ, RZ, UR8 ;  /* 0x00000008ff0a7e24 */ /* 0x000fe2000f8e00ff */
[----:B------:R-:W-:-:S02]  /*08a0*/  MOV R4, UR10 ;  /* 0x0000000a00047c02 */ /* 0x000fc40008000f00 */
[----:B------:R-:W-:Y:S01]  /*08b0*/  MOV R5, UR11 ;  /* 0x0000000b00057c02 */ /* 0x000fe20008000f00 */
[----:B------:R-:W-:-:S04]  /*08c0*/  @P1 IMAD.WIDE.U32 R10, R3, 0x4, R10 ;  /* 0x00000004030a1825 */ /* 0x000fc800078e000a */
[----:B------:R-:W-:Y:S01]  /*08d0*/  @P1 IMAD R3, R7, UR20, R0 ;  /* 0x0000001407031c24 */ /* 0x000fe2000f8e0200 */
[----:B------:R-:W-:Y:S01]  /*08e0*/  @P1 IADD3.X R7, PT, PT, RZ, RZ, RZ, P2, !PT ;  /* 0x000000ffff071210 */ /* 0x000fe200017fe4ff */
[----:B------:R-:W-:Y:S01]  /*08f0*/  IMAD.U32 R19, RZ, RZ, UR4 ;  /* 0x00000004ff137e24 */ /* 0x000fe2000f8e00ff */
[C---:B--2---:R-:W-:Y:S01]  /*0900*/  @P1 LEA R2, P2, R6.reuse, UR6, 0x2 ;  /* 0x0000000606021c11 */ /* 0x044fe2000f8410ff */
[----:B------:R-:W-:Y:S01]  /*0910*/  @P1 IMAD.WIDE R4, R3, 0x4, R4 ;  /* 0x0000000403041825 */ /* 0x000fe200078e0204 */
[----:B------:R-:W-:Y:S01]  /*0920*/  @!P0 IADD3 R17, PT, PT, R13, UR4, RZ ;  /* 0x000000040d118c10 */ /* 0x000fe2000fffe0ff */
[----:B0-----:R-:W2:Y:S01]  /*0930*/  @P1 LDG.E R11, desc[UR18][R10.64] ;  /* 0x000000120a0b1981 */ /* 0x001ea2000c1e1900 */
[----:B------:R-:W-:Y:S01]  /*0940*/  @P1 LEA.HI.X R3, R6, UR7, R7, 0x2, P2 ;  /* 0x0000000706031c11 */ /* 0x000fe200090f1407 */
[----:B------:R-:W-:Y:S01]  /*0950*/  @!P0 IMAD R19, R19, UR20, R0 ;  /* 0x0000001413138c24 */ /* 0x000fe2000f8e0200 */
[----:B---3--:R-:W-:Y:S01]  /*0960*/  MOV R6, UR12 ;  /* 0x0000000c00067c02 */ /* 0x008fe20008000f00 */
[----:B------:R-:W-:Y:S01]  /*0970*/  @P1 IMAD.WIDE R14, R15, 0x4, R4 ;  /* 0x000000040f0e1825 */ /* 0x000fe200078e0204 */
[----:B------:R-:W-:Y:S01]  /*0980*/  MOV R7, UR13 ;  /* 0x0000000d00077c02 */ /* 0x000fe20008000f00 */
[----:B------:R-:W2:Y:S01]  /*0990*/  @P1 LDG.E R4, desc[UR18][R4.64] ;  /* 0x0000001204041981 */ /* 0x000ea2000c1e1900 */
[----:B------:R-:W-:-:S02]  /*09a0*/  MOV R8, UR14 ;  /* 0x0000000e00087c02 */ /* 0x000fc40008000f00 */
[----:B------:R-:W-:Y:S01]  /*09b0*/  MOV R9, UR15 ;  /* 0x0000000f00097c02 */ /* 0x000fe20008000f00 */
[----:B------:R-:W-:Y:S01]  /*09c0*/  @!P0 IMAD.WIDE.U32 R6, R17, 0x4, R6 ;  /* 0x0000000411068825 */ /* 0x000fe200078e0006 */
[----:B------:R-:W3:Y:S03]  /*09d0*/  @P1 LDG.E R14, desc[UR18][R14.64] ;  /* 0x000000120e0e1981 */ /* 0x000ee6000c1e1900 */
[----:B------:R-:W-:Y:S01]  /*09e0*/  @!P0 IMAD.WIDE R8, R19, 0x4, R8 ;  /* 0x0000000413088825 */ /* 0x000fe200078e0208 */
[----:B------:R-:W3:Y:S04]  /*09f0*/  @P1 LDG.E R2, desc[UR18][R2.64+0x4] ;  /* 0x0000041202021981 */ /* 0x000ee8000c1e1900 */
[----:B------:R-:W4:Y:S04]  /*0a00*/  @!P0 LDG.E R7, desc[UR18][R6.64] ;  /* 0x0000001206078981 */ /* 0x000f28000c1e1900 */
[----:B------:R-:W4:Y:S01]  /*0a10*/  @!P0 LDG.E R8, desc[UR18][R8.64] ;  /* 0x0000001208088981 */ /* 0x000f22000c1e1900 */
[----:B--2---:R-:W-:-:S04]  /*0a20*/  @P1 FFMA R11, R11, R4, R12 ;  /* 0x000000040b0b1223 */ /* 0x004fc8000000000c */
[----:B---3--:R-:W-:-:S04]  /*0a30*/  @P1 FFMA R12, R2, R14, R11 ;  /* 0x0000000e020c1223 */ /* 0x008fc8000000000b */
[----:B----4-:R-:W-:-:S07]  /*0a40*/  @!P0 FFMA R12, R7, R8, R12 ;  /* 0x00000008070c8223 */ /* 0x010fce000000000c */
.L_x_2:
[----:B------:R-:W1:Y:S01]  /*0a50*/  LDC.64 R2, c[0x0][0x390] ;  /* 0x0000e400ff027b82 */ /* 0x000e620000000a00 */
[----:B------:R-:W-:-:S05]  /*0a60*/  IADD3 R13, PT, PT, R0, R13, RZ ;  /* 0x0000000d000d7210 */ /* 0x000fca0007ffe0ff */
[----:B-1----:R-:W-:-:S05]  /*0a70*/  IMAD.WIDE R2, R13, 0x4, R2 ;  /* 0x000000040d027825 */ /* 0x002fca00078e0202 */
[----:B0-----:R-:W-:Y:S01]  /*0a80*/  STG.E desc[UR18][R2.64], R12 ;  /* 0x0000000c02007986 */ /* 0x001fe2000c101912 */
[----:B------:R-:W-:Y:S05]  /*0a90*/  EXIT ;  /* 0x000000000000794d */ /* 0x000fea0003800000 */
.L_x_4:
[----:B------:R-:W-:-:S00]  /*0aa0*/  BRA `(.L_x_4) ;  /* 0xfffffffc00fc7947 */ /* 0x000fc0000383ffff */
[----:B------:R-:W-:-:S00]  /*0ab0*/  NOP ;  /* 0x0000000000007918 */ /* 0x000fc00000000000 */
        /* <DEDUP_REMOVED lines=12> */
.L_x_5:


//--------------------- .nv.shared.reserved.0     --------------------------
	.section	.nv.shared.reserved.0,"aw",@nobits
	.weak		__nv_reservedSMEM_offset_0_alias
	.size		__nv_reservedSMEM_offset_0_alias, 0, 64
	.other		__nv_reservedSMEM_offset_0_alias,@"STO_CUDA_RESERVED_SHARED STV_DEFAULT"
__nv_reservedSMEM_offset_0_alias:
	.zero		0
	.zero		64


//--------------------- .nv.constant0._Z22matrix_multiply_kernelPKfS0_Pfi --------------------------
	.section	.nv.constant0._Z22matrix_multiply_kernelPKfS0_Pfi,"a",@progbits
	.sectionflags	@""
	.align	4
.nv.constant0._Z22matrix_multiply_kernelPKfS0_Pfi:
	.zero		924


//--------------------- SYMBOLS --------------------------

	.type		.nv.reservedSmem.offset0,@object
	.size		.nv.reservedSmem.offset0,0x4
